//
// Generated by NVIDIA NVVM Compiler
//
// Compiler Build ID: CL-36424714
// Cuda compilation tools, release 13.0, V13.0.88
// Based on NVVM 20.0.0
//

.version 9.0
.target sm_100
.address_size 64

	// .globl	_Z10kFill_withPffi

.visible .entry _Z10kFill_withPffi(
	.param .u64 .ptr .align 1 _Z10kFill_withPffi_param_0,
	.param .f32 _Z10kFill_withPffi_param_1,
	.param .u32 _Z10kFill_withPffi_param_2
)
{
	.reg .pred 	%p<3>;
	.reg .b32 	%r<11>;
	.reg .b32 	%f<2>;
	.reg .b64 	%rd<5>;

	ld.param.u64 	%rd2, [_Z10kFill_withPffi_param_0];
	ld.param.f32 	%f1, [_Z10kFill_withPffi_param_1];
	ld.param.u32 	%r6, [_Z10kFill_withPffi_param_2];
	mov.u32 	%r1, %ntid.x;
	mov.u32 	%r7, %ctaid.x;
	mov.u32 	%r8, %tid.x;
	mad.lo.s32 	%r10, %r7, %r1, %r8;
	setp.ge.u32 	%p1, %r10, %r6;
	@%p1 bra 	$L__BB0_3;
	mov.u32 	%r9, %nctaid.x;
	mul.lo.s32 	%r3, %r1, %r9;
	cvta.to.global.u64 	%rd1, %rd2;
$L__BB0_2:
	mul.wide.u32 	%rd3, %r10, 4;
	add.s64 	%rd4, %rd1, %rd3;
	st.global.f32 	[%rd4], %f1;
	add.s32 	%r10, %r10, %r3;
	setp.lt.u32 	%p2, %r10, %r6;
	@%p2 bra 	$L__BB0_2;
$L__BB0_3:
	ret;

}
	// .globl	_Z4kAddPfS_S_i
.visible .entry _Z4kAddPfS_S_i(
	.param .u64 .ptr .align 1 _Z4kAddPfS_S_i_param_0,
	.param .u64 .ptr .align 1 _Z4kAddPfS_S_i_param_1,
	.param .u64 .ptr .align 1 _Z4kAddPfS_S_i_param_2,
	.param .u32 _Z4kAddPfS_S_i_param_3
)
{
	.reg .pred 	%p<3>;
	.reg .b32 	%r<11>;
	.reg .b32 	%f<4>;
	.reg .b64 	%rd<11>;

	ld.param.u64 	%rd4, [_Z4kAddPfS_S_i_param_0];
	ld.param.u64 	%rd5, [_Z4kAddPfS_S_i_param_1];
	ld.param.u64 	%rd6, [_Z4kAddPfS_S_i_param_2];
	ld.param.u32 	%r6, [_Z4kAddPfS_S_i_param_3];
	mov.u32 	%r1, %ntid.x;
	mov.u32 	%r7, %ctaid.x;
	mov.u32 	%r8, %tid.x;
	mad.lo.s32 	%r10, %r7, %r1, %r8;
	setp.ge.u32 	%p1, %r10, %r6;
	@%p1 bra 	$L__BB1_3;
	mov.u32 	%r9, %nctaid.x;
	mul.lo.s32 	%r3, %r1, %r9;
	cvta.to.global.u64 	%rd1, %rd4;
	cvta.to.global.u64 	%rd2, %rd5;
	cvta.to.global.u64 	%rd3, %rd6;
$L__BB1_2:
	mul.wide.u32 	%rd7, %r10, 4;
	add.s64 	%rd8, %rd1, %rd7;
	ld.global.f32 	%f1, [%rd8];
	add.s64 	%rd9, %rd2, %rd7;
	ld.global.f32 	%f2, [%rd9];
	add.f32 	%f3, %f1, %f2;
	add.s64 	%rd10, %rd3, %rd7;
	st.global.f32 	[%rd10], %f3;
	add.s32 	%r10, %r10, %r3;
	setp.lt.u32 	%p2, %r10, %r6;
	@%p2 bra 	$L__BB1_2;
$L__BB1_3:
	ret;

}
	// .globl	_Z4kMulPfS_S_i
.visible .entry _Z4kMulPfS_S_i(
	.param .u64 .ptr .align 1 _Z4kMulPfS_S_i_param_0,
	.param .u64 .ptr .align 1 _Z4kMulPfS_S_i_param_1,
	.param .u64 .ptr .align 1 _Z4kMulPfS_S_i_param_2,
	.param .u32 _Z4kMulPfS_S_i_param_3
)
{
	.reg .pred 	%p<3>;
	.reg .b32 	%r<11>;
	.reg .b32 	%f<4>;
	.reg .b64 	%rd<11>;

	ld.param.u64 	%rd4, [_Z4kMulPfS_S_i_param_0];
	ld.param.u64 	%rd5, [_Z4kMulPfS_S_i_param_1];
	ld.param.u64 	%rd6, [_Z4kMulPfS_S_i_param_2];
	ld.param.u32 	%r6, [_Z4kMulPfS_S_i_param_3];
	mov.u32 	%r1, %ntid.x;
	mov.u32 	%r7, %ctaid.x;
	mov.u32 	%r8, %tid.x;
	mad.lo.s32 	%r10, %r7, %r1, %r8;
	setp.ge.u32 	%p1, %r10, %r6;
	@%p1 bra 	$L__BB2_3;
	mov.u32 	%r9, %nctaid.x;
	mul.lo.s32 	%r3, %r1, %r9;
	cvta.to.global.u64 	%rd1, %rd4;
	cvta.to.global.u64 	%rd2, %rd5;
	cvta.to.global.u64 	%rd3, %rd6;
$L__BB2_2:
	mul.wide.u32 	%rd7, %r10, 4;
	add.s64 	%rd8, %rd1, %rd7;
	ld.global.f32 	%f1, [%rd8];
	add.s64 	%rd9, %rd2, %rd7;
	ld.global.f32 	%f2, [%rd9];
	mul.f32 	%f3, %f1, %f2;
	add.s64 	%rd10, %rd3, %rd7;
	st.global.f32 	[%rd10], %f3;
	add.s32 	%r10, %r10, %r3;
	setp.lt.u32 	%p2, %r10, %r6;
	@%p2 bra 	$L__BB2_2;
$L__BB2_3:
	ret;

}
	// .globl	_Z4kSubPfS_S_i
.visible .entry _Z4kSubPfS_S_i(
	.param .u64 .ptr .align 1 _Z4kSubPfS_S_i_param_0,
	.param .u64 .ptr .align 1 _Z4kSubPfS_S_i_param_1,
	.param .u64 .ptr .align 1 _Z4kSubPfS_S_i_param_2,
	.param .u32 _Z4kSubPfS_S_i_param_3
)
{
	.reg .pred 	%p<3>;
	.reg .b32 	%r<11>;
	.reg .b32 	%f<4>;
	.reg .b64 	%rd<11>;

	ld.param.u64 	%rd4, [_Z4kSubPfS_S_i_param_0];
	ld.param.u64 	%rd5, [_Z4kSubPfS_S_i_param_1];
	ld.param.u64 	%rd6, [_Z4kSubPfS_S_i_param_2];
	ld.param.u32 	%r6, [_Z4kSubPfS_S_i_param_3];
	mov.u32 	%r1, %ntid.x;
	mov.u32 	%r7, %ctaid.x;
	mov.u32 	%r8, %tid.x;
	mad.lo.s32 	%r10, %r7, %r1, %r8;
	setp.ge.u32 	%p1, %r10, %r6;
	@%p1 bra 	$L__BB3_3;
	mov.u32 	%r9, %nctaid.x;
	mul.lo.s32 	%r3, %r1, %r9;
	cvta.to.global.u64 	%rd1, %rd4;
	cvta.to.global.u64 	%rd2, %rd5;
	cvta.to.global.u64 	%rd3, %rd6;
$L__BB3_2:
	mul.wide.u32 	%rd7, %r10, 4;
	add.s64 	%rd8, %rd1, %rd7;
	ld.global.f32 	%f1, [%rd8];
	add.s64 	%rd9, %rd2, %rd7;
	ld.global.f32 	%f2, [%rd9];
	sub.f32 	%f3, %f1, %f2;
	add.s64 	%rd10, %rd3, %rd7;
	st.global.f32 	[%rd10], %f3;
	add.s32 	%r10, %r10, %r3;
	setp.lt.u32 	%p2, %r10, %r6;
	@%p2 bra 	$L__BB3_2;
$L__BB3_3:
	ret;

}
	// .globl	_Z4kDivPfS_S_i
.visible .entry _Z4kDivPfS_S_i(
	.param .u64 .ptr .align 1 _Z4kDivPfS_S_i_param_0,
	.param .u64 .ptr .align 1 _Z4kDivPfS_S_i_param_1,
	.param .u64 .ptr .align 1 _Z4kDivPfS_S_i_param_2,
	.param .u32 _Z4kDivPfS_S_i_param_3
)
{
	.reg .pred 	%p<3>;
	.reg .b32 	%r<11>;
	.reg .b32 	%f<4>;
	.reg .b64 	%rd<11>;

	ld.param.u64 	%rd4, [_Z4kDivPfS_S_i_param_0];
	ld.param.u64 	%rd5, [_Z4kDivPfS_S_i_param_1];
	ld.param.u64 	%rd6, [_Z4kDivPfS_S_i_param_2];
	ld.param.u32 	%r6, [_Z4kDivPfS_S_i_param_3];
	mov.u32 	%r1, %ntid.x;
	mov.u32 	%r7, %ctaid.x;
	mov.u32 	%r8, %tid.x;
	mad.lo.s32 	%r10, %r7, %r1, %r8;
	setp.ge.u32 	%p1, %r10, %r6;
	@%p1 bra 	$L__BB4_3;
	mov.u32 	%r9, %nctaid.x;
	mul.lo.s32 	%r3, %r1, %r9;
	cvta.to.global.u64 	%rd1, %rd4;
	cvta.to.global.u64 	%rd2, %rd5;
	cvta.to.global.u64 	%rd3, %rd6;
$L__BB4_2:
	mul.wide.u32 	%rd7, %r10, 4;
	add.s64 	%rd8, %rd1, %rd7;
	ld.global.f32 	%f1, [%rd8];
	add.s64 	%rd9, %rd2, %rd7;
	ld.global.f32 	%f2, [%rd9];
	div.rn.f32 	%f3, %f1, %f2;
	add.s64 	%rd10, %rd3, %rd7;
	st.global.f32 	[%rd10], %f3;
	add.s32 	%r10, %r10, %r3;
	setp.lt.u32 	%p2, %r10, %r6;
	@%p2 bra 	$L__BB4_2;
$L__BB4_3:
	ret;

}


// ===== COMPILED SASS (sm_100) =====

	.target	sm_100

	.elftype	@"ET_EXEC"


//--------------------- .note.nv.tkinfo           --------------------------
	.section	.note.nv.tkinfo,"",@"SHT_NOTE"
	.sectionflags	@"SHF_NOTE_NV_TKINFO"
	.tkinfo
        /*0018*/ 	.word	0x00000002
        /*0030*/ 	.string	""
        /*0030*/ 	.string	"ptxas"
        /*0030*/ 	.string	"Cuda compilation tools, release 13.0, V13.0.88"
        /*0030*/ 	.string	"Build cuda_13.0.r13.0/compiler.36424714_0"
        /*0030*/ 	.string	"-arch sm_100 -m 64 "



//--------------------- .note.nv.cuinfo           --------------------------
	.section	.note.nv.cuinfo,"",@"SHT_NOTE"
	.sectionflags	@"SHF_NOTE_NV_CUINFO"
        /*0018*/ 	.short	0x0002
        /*001a*/ 	.short	0x0064
        /*001c*/ 	.short	0x0082
	.zero		2


//--------------------- .nv.info                  --------------------------
	.section	.nv.info,"",@"SHT_CUDA_INFO"
	.align	4


	//----- nvinfo : EIATTR_REGCOUNT
	.align		4
        /*0000*/ 	.byte	0x04, 0x2f
        /*0002*/ 	.short	(.L_1 - .L_0)
	.align		4
.L_0:
        /*0004*/ 	.word	index@(_Z10kFill_withPffi)
        /*0008*/ 	.word	0x0000000a


	//----- nvinfo : EIATTR_FRAME_SIZE
	.align		4
.L_1:
        /*000c*/ 	.byte	0x04, 0x11
        /*000e*/ 	.short	(.L_3 - .L_2)
	.align		4
.L_2:
        /*0010*/ 	.word	index@(_Z10kFill_withPffi)
        /*0014*/ 	.word	0x00000000


	//----- nvinfo : EIATTR_REGCOUNT
	.align		4
.L_3:
        /*0018*/ 	.byte	0x04, 0x2f
        /*001a*/ 	.short	(.L_5 - .L_4)
	.align		4
.L_4:
        /*001c*/ 	.word	index@(_Z4kAddPfS_S_i)
        /*0020*/ 	.word	0x00000012


	//----- nvinfo : EIATTR_FRAME_SIZE
	.align		4
.L_5:
        /*0024*/ 	.byte	0x04, 0x11
        /*0026*/ 	.short	(.L_7 - .L_6)
	.align		4
.L_6:
        /*0028*/ 	.word	index@(_Z4kAddPfS_S_i)
        /*002c*/ 	.word	0x00000000


	//----- nvinfo : EIATTR_REGCOUNT
	.align		4
.L_7:
        /*0030*/ 	.byte	0x04, 0x2f
        /*0032*/ 	.short	(.L_9 - .L_8)
	.align		4
.L_8:
        /*0034*/ 	.word	index@(_Z4kMulPfS_S_i)
        /*0038*/ 	.word	0x00000012


	//----- nvinfo : EIATTR_FRAME_SIZE
	.align		4
.L_9:
        /*003c*/ 	.byte	0x04, 0x11
        /*003e*/ 	.short	(.L_11 - .L_10)
	.align		4
.L_10:
        /*0040*/ 	.word	index@(_Z4kMulPfS_S_i)
        /*0044*/ 	.word	0x00000000


	//----- nvinfo : EIATTR_REGCOUNT
	.align		4
.L_11:
        /*0048*/ 	.byte	0x04, 0x2f
        /*004a*/ 	.short	(.L_13 - .L_12)
	.align		4
.L_12:
        /*004c*/ 	.word	index@(_Z4kSubPfS_S_i)
        /*0050*/ 	.word	0x00000012


	//----- nvinfo : EIATTR_FRAME_SIZE
	.align		4
.L_13:
        /*0054*/ 	.byte	0x04, 0x11
        /*0056*/ 	.short	(.L_15 - .L_14)
	.align		4
.L_14:
        /*0058*/ 	.word	index@(_Z4kSubPfS_S_i)
        /*005c*/ 	.word	0x00000000


	//----- nvinfo : EIATTR_REGCOUNT
	.align		4
.L_15:
        /*0060*/ 	.byte	0x04, 0x2f
        /*0062*/ 	.short	(.L_17 - .L_16)
	.align		4
.L_16:
        /*0064*/ 	.word	index@(_Z4kDivPfS_S_i)
        /*0068*/ 	.word	0x00000018


	//----- nvinfo : EIATTR_FRAME_SIZE
	.align		4
.L_17:
        /*006c*/ 	.byte	0x04, 0x11
        /*006e*/ 	.short	(.L_19 - .L_18)
	.align		4
.L_18:
        /*0070*/ 	.word	index@($__internal_0_$__cuda_sm3x_div_rn_noftz_f32_slowpath)
        /*0074*/ 	.word	0x00000000


	//----- nvinfo : EIATTR_FRAME_SIZE
	.align		4
.L_19:
        /*0078*/ 	.byte	0x04, 0x11
        /*007a*/ 	.short	(.L_21 - .L_20)
	.align		4
.L_20:
        /*007c*/ 	.word	index@(_Z4kDivPfS_S_i)
        /*0080*/ 	.word	0x00000000


	//----- nvinfo : EIATTR_MIN_STACK_SIZE
	.align		4
.L_21:
        /*0084*/ 	.byte	0x04, 0x12
        /*0086*/ 	.short	(.L_23 - .L_22)
	.align		4
.L_22:
        /*0088*/ 	.word	index@(_Z4kDivPfS_S_i)
        /*008c*/ 	.word	0x00000000


	//----- nvinfo : EIATTR_MIN_STACK_SIZE
	.align		4
.L_23:
        /*0090*/ 	.byte	0x04, 0x12
        /*0092*/ 	.short	(.L_25 - .L_24)
	.align		4
.L_24:
        /*0094*/ 	.word	index@(_Z4kSubPfS_S_i)
        /*0098*/ 	.word	0x00000000


	//----- nvinfo : EIATTR_MIN_STACK_SIZE
	.align		4
.L_25:
        /*009c*/ 	.byte	0x04, 0x12
        /*009e*/ 	.short	(.L_27 - .L_26)
	.align		4
.L_26:
        /*00a0*/ 	.word	index@(_Z4kMulPfS_S_i)
        /*00a4*/ 	.word	0x00000000


	//----- nvinfo : EIATTR_MIN_STACK_SIZE
	.align		4
.L_27:
        /*00a8*/ 	.byte	0x04, 0x12
        /*00aa*/ 	.short	(.L_29 - .L_28)
	.align		4
.L_28:
        /*00ac*/ 	.word	index@(_Z4kAddPfS_S_i)
        /*00b0*/ 	.word	0x00000000


	//----- nvinfo : EIATTR_MIN_STACK_SIZE
	.align		4
.L_29:
        /*00b4*/ 	.byte	0x04, 0x12
        /*00b6*/ 	.short	(.L_31 - .L_30)
	.align		4
.L_30:
        /*00b8*/ 	.word	index@(_Z10kFill_withPffi)
        /*00bc*/ 	.word	0x00000000
.L_31:


//--------------------- .nv.compat                --------------------------
	.section	.nv.compat,"",@"SHT_CUDA_COMPAT_INFO"
	.align	4
        /*0000*/ 	.byte	0x02, 0x09, 0x00, 0x00, 0x02, 0x02, 0x01, 0x00, 0x02, 0x05, 0x05, 0x00, 0x03, 0x07, 0x01, 0x01
        /*0010*/ 	.byte	0x02, 0x03, 0x00, 0x00, 0x02, 0x06, 0x01, 0x00, 0x04, 0x0b, 0x08, 0x00, 0x01, 0x00, 0x00, 0x00
        /*0020*/ 	.byte	0x00, 0x00, 0x00, 0x00


//--------------------- .nv.info._Z4kDivPfS_S_i   --------------------------
	.section	.nv.info._Z4kDivPfS_S_i,"",@"SHT_CUDA_INFO"
	.sectionflags	@""
	.align	4


	//----- nvinfo : EIATTR_CUDA_API_VERSION
	.align		4
        /*0000*/ 	.byte	0x04, 0x37
        /*0002*/ 	.short	(.L_33 - .L_32)
.L_32:
        /*0004*/ 	.word	0x00000082


	//----- nvinfo : EIATTR_KPARAM_INFO
	.align		4
.L_33:
        /*0008*/ 	.byte	0x04, 0x17
        /*000a*/ 	.short	(.L_35 - .L_34)
.L_34:
        /*000c*/ 	.word	0x00000000
        /*0010*/ 	.short	0x0003
        /*0012*/ 	.short	0x0018
        /*0014*/ 	.byte	0x00, 0xf0, 0x11, 0x00


	//----- nvinfo : EIATTR_KPARAM_INFO
	.align		4
.L_35:
        /*0018*/ 	.byte	0x04, 0x17
        /*001a*/ 	.short	(.L_37 - .L_36)
.L_36:
        /*001c*/ 	.word	0x00000000
        /*0020*/ 	.short	0x0002
        /*0022*/ 	.short	0x0010
        /*0024*/ 	.byte	0x00, 0xf5, 0x21, 0x00


	//----- nvinfo : EIATTR_KPARAM_INFO
	.align		4
.L_37:
        /*0028*/ 	.byte	0x04, 0x17
        /*002a*/ 	.short	(.L_39 - .L_38)
.L_38:
        /*002c*/ 	.word	0x00000000
        /*0030*/ 	.short	0x0001
        /*0032*/ 	.short	0x0008
        /*0034*/ 	.byte	0x00, 0xf5, 0x21, 0x00


	//----- nvinfo : EIATTR_KPARAM_INFO
	.align		4
.L_39:
        /*0038*/ 	.byte	0x04, 0x17
        /*003a*/ 	.short	(.L_41 - .L_40)
.L_40:
        /*003c*/ 	.word	0x00000000
        /*0040*/ 	.short	0x0000
        /*0042*/ 	.short	0x0000
        /*0044*/ 	.byte	0x00, 0xf5, 0x21, 0x00


	//----- nvinfo : EIATTR_SPARSE_MMA_MASK
	.align		4
.L_41:
        /*0048*/ 	.byte	0x03, 0x50
        /*004a*/ 	.short	0x0000


	//----- nvinfo : EIATTR_MAXREG_COUNT
	.align		4
        /*004c*/ 	.byte	0x03, 0x1b
        /*004e*/ 	.short	0x00ff


	//----- nvinfo : EIATTR_MERCURY_ISA_VERSION
	.align		4
        /*0050*/ 	.byte	0x03, 0x5f
        /*0052*/ 	.short	0x0101


	//----- nvinfo : EIATTR_VRC_CTA_INIT_COUNT
	.align		4
        /*0054*/ 	.byte	0x02, 0x4a
	.zero		1
	.zero		1


	//----- nvinfo : EIATTR_EXIT_INSTR_OFFSETS
	.align		4
        /*0058*/ 	.byte	0x04, 0x1c
        /*005a*/ 	.short	(.L_43 - .L_42)


	//   ....[0]....
.L_42:
        /*005c*/ 	.word	0x00000070


	//   ....[1]....
        /*0060*/ 	.word	0x00000260


	//----- nvinfo : EIATTR_CRS_STACK_SIZE
	.align		4
.L_43:
        /*0064*/ 	.byte	0x04, 0x1e
        /*0066*/ 	.short	(.L_45 - .L_44)
.L_44:
        /*0068*/ 	.word	0x00000000


	//----- nvinfo : EIATTR_CBANK_PARAM_SIZE
	.align		4
.L_45:
        /*006c*/ 	.byte	0x03, 0x19
        /*006e*/ 	.short	0x001c


	//----- nvinfo : EIATTR_PARAM_CBANK
	.align		4
        /*0070*/ 	.byte	0x04, 0x0a
        /*0072*/ 	.short	(.L_47 - .L_46)
	.align		4
.L_46:
        /*0074*/ 	.word	index@(.nv.constant0._Z4kDivPfS_S_i)
        /*0078*/ 	.short	0x0380
        /*007a*/ 	.short	0x001c


	//----- nvinfo : EIATTR_SW_WAR
	.align		4
.L_47:
        /*007c*/ 	.byte	0x04, 0x36
        /*007e*/ 	.short	(.L_49 - .L_48)
.L_48:
        /*0080*/ 	.word	0x00000008
.L_49:


//--------------------- .nv.info._Z4kSubPfS_S_i   --------------------------
	.section	.nv.info._Z4kSubPfS_S_i,"",@"SHT_CUDA_INFO"
	.sectionflags	@""
	.align	4


	//----- nvinfo : EIATTR_CUDA_API_VERSION
	.align		4
        /*0000*/ 	.byte	0x04, 0x37
        /*0002*/ 	.short	(.L_51 - .L_50)
.L_50:
        /*0004*/ 	.word	0x00000082


	//----- nvinfo : EIATTR_KPARAM_INFO
	.align		4
.L_51:
        /*0008*/ 	.byte	0x04, 0x17
        /*000a*/ 	.short	(.L_53 - .L_52)
.L_52:
        /*000c*/ 	.word	0x00000000
        /*0010*/ 	.short	0x0003
        /*0012*/ 	.short	0x0018
        /*0014*/ 	.byte	0x00, 0xf0, 0x11, 0x00


	//----- nvinfo : EIATTR_KPARAM_INFO
	.align		4
.L_53:
        /*0018*/ 	.byte	0x04, 0x17
        /*001a*/ 	.short	(.L_55 - .L_54)
.L_54:
        /*001c*/ 	.word	0x00000000
        /*0020*/ 	.short	0x0002
        /*0022*/ 	.short	0x0010
        /*0024*/ 	.byte	0x00, 0xf5, 0x21, 0x00


	//----- nvinfo : EIATTR_KPARAM_INFO
	.align		4
.L_55:
        /*0028*/ 	.byte	0x04, 0x17
        /*002a*/ 	.short	(.L_57 - .L_56)
.L_56:
        /*002c*/ 	.word	0x00000000
        /*0030*/ 	.short	0x0001
        /*0032*/ 	.short	0x0008
        /*0034*/ 	.byte	0x00, 0xf5, 0x21, 0x00


	//----- nvinfo : EIATTR_KPARAM_INFO
	.align		4
.L_57:
        /*0038*/ 	.byte	0x04, 0x17
        /*003a*/ 	.short	(.L_59 - .L_58)
.L_58:
        /*003c*/ 	.word	0x00000000
        /*0040*/ 	.short	0x0000
        /*0042*/ 	.short	0x0000
        /*0044*/ 	.byte	0x00, 0xf5, 0x21, 0x00


	//----- nvinfo : EIATTR_SPARSE_MMA_MASK
	.align		4
.L_59:
        /*0048*/ 	.byte	0x03, 0x50
        /*004a*/ 	.short	0x0000


	//----- nvinfo : EIATTR_MAXREG_COUNT
	.align		4
        /*004c*/ 	.byte	0x03, 0x1b
        /*004e*/ 	.short	0x00ff


	//----- nvinfo : EIATTR_MERCURY_ISA_VERSION
	.align		4
        /*0050*/ 	.byte	0x03, 0x5f
        /*0052*/ 	.short	0x0101


	//----- nvinfo : EIATTR_VRC_CTA_INIT_COUNT
	.align		4
        /*0054*/ 	.byte	0x02, 0x4a
	.zero		1
	.zero		1


	//----- nvinfo : EIATTR_EXIT_INSTR_OFFSETS
	.align		4
        /*0058*/ 	.byte	0x04, 0x1c
        /*005a*/ 	.short	(.L_61 - .L_60)


	//   ....[0]....
.L_60:
        /*005c*/ 	.word	0x00000070


	//   ....[1]....
        /*0060*/ 	.word	0x00000180


	//----- nvinfo : EIATTR_CRS_STACK_SIZE
	.align		4
.L_61:
        /*0064*/ 	.byte	0x04, 0x1e
        /*0066*/ 	.short	(.L_63 - .L_62)
.L_62:
        /*0068*/ 	.word	0x00000000


	//----- nvinfo : EIATTR_CBANK_PARAM_SIZE
	.align		4
.L_63:
        /*006c*/ 	.byte	0x03, 0x19
        /*006e*/ 	.short	0x001c


	//----- nvinfo : EIATTR_PARAM_CBANK
	.align		4
        /*0070*/ 	.byte	0x04, 0x0a
        /*0072*/ 	.short	(.L_65 - .L_64)
	.align		4
.L_64:
        /*0074*/ 	.word	index@(.nv.constant0._Z4kSubPfS_S_i)
        /*0078*/ 	.short	0x0380
        /*007a*/ 	.short	0x001c


	//----- nvinfo : EIATTR_SW_WAR
	.align		4
.L_65:
        /*007c*/ 	.byte	0x04, 0x36
        /*007e*/ 	.short	(.L_67 - .L_66)
.L_66:
        /*0080*/ 	.word	0x00000008
.L_67:


//--------------------- .nv.info._Z4kMulPfS_S_i   --------------------------
	.section	.nv.info._Z4kMulPfS_S_i,"",@"SHT_CUDA_INFO"
	.sectionflags	@""
	.align	4


	//----- nvinfo : EIATTR_CUDA_API_VERSION
	.align		4
        /*0000*/ 	.byte	0x04, 0x37
        /*0002*/ 	.short	(.L_69 - .L_68)
.L_68:
        /*0004*/ 	.word	0x00000082


	//----- nvinfo : EIATTR_KPARAM_INFO
	.align		4
.L_69:
        /*0008*/ 	.byte	0x04, 0x17
        /*000a*/ 	.short	(.L_71 - .L_70)
.L_70:
        /*000c*/ 	.word	0x00000000
        /*0010*/ 	.short	0x0003
        /*0012*/ 	.short	0x0018
        /*0014*/ 	.byte	0x00, 0xf0, 0x11, 0x00


	//----- nvinfo : EIATTR_KPARAM_INFO
	.align		4
.L_71:
        /*0018*/ 	.byte	0x04, 0x17
        /*001a*/ 	.short	(.L_73 - .L_72)
.L_72:
        /*001c*/ 	.word	0x00000000
        /*0020*/ 	.short	0x0002
        /*0022*/ 	.short	0x0010
        /*0024*/ 	.byte	0x00, 0xf5, 0x21, 0x00


	//----- nvinfo : EIATTR_KPARAM_INFO
	.align		4
.L_73:
        /*0028*/ 	.byte	0x04, 0x17
        /*002a*/ 	.short	(.L_75 - .L_74)
.L_74:
        /*002c*/ 	.word	0x00000000
        /*0030*/ 	.short	0x0001
        /*0032*/ 	.short	0x0008
        /*0034*/ 	.byte	0x00, 0xf5, 0x21, 0x00


	//----- nvinfo : EIATTR_KPARAM_INFO
	.align		4
.L_75:
        /*0038*/ 	.byte	0x04, 0x17
        /*003a*/ 	.short	(.L_77 - .L_76)
.L_76:
        /*003c*/ 	.word	0x00000000
        /*0040*/ 	.short	0x0000
        /*0042*/ 	.short	0x0000
        /*0044*/ 	.byte	0x00, 0xf5, 0x21, 0x00


	//----- nvinfo : EIATTR_SPARSE_MMA_MASK
	.align		4
.L_77:
        /*0048*/ 	.byte	0x03, 0x50
        /*004a*/ 	.short	0x0000


	//----- nvinfo : EIATTR_MAXREG_COUNT
	.align		4
        /*004c*/ 	.byte	0x03, 0x1b
        /*004e*/ 	.short	0x00ff


	//----- nvinfo : EIATTR_MERCURY_ISA_VERSION
	.align		4
        /*0050*/ 	.byte	0x03, 0x5f
        /*0052*/ 	.short	0x0101


	//----- nvinfo : EIATTR_VRC_CTA_INIT_COUNT
	.align		4
        /*0054*/ 	.byte	0x02, 0x4a
	.zero		1
	.zero		1


	//----- nvinfo : EIATTR_EXIT_INSTR_OFFSETS
	.align		4
        /*0058*/ 	.byte	0x04, 0x1c
        /*005a*/ 	.short	(.L_79 - .L_78)


	//   ....[0]....
.L_78:
        /*005c*/ 	.word	0x00000070


	//   ....[1]....
        /*0060*/ 	.word	0x00000180


	//----- nvinfo : EIATTR_CRS_STACK_SIZE
	.align		4
.L_79:
        /*0064*/ 	.byte	0x04, 0x1e
        /*0066*/ 	.short	(.L_81 - .L_80)
.L_80:
        /*0068*/ 	.word	0x00000000


	//----- nvinfo : EIATTR_CBANK_PARAM_SIZE
	.align		4
.L_81:
        /*006c*/ 	.byte	0x03, 0x19
        /*006e*/ 	.short	0x001c


	//----- nvinfo : EIATTR_PARAM_CBANK
	.align		4
        /*0070*/ 	.byte	0x04, 0x0a
        /*0072*/ 	.short	(.L_83 - .L_82)
	.align		4
.L_82:
        /*0074*/ 	.word	index@(.nv.constant0._Z4kMulPfS_S_i)
        /*0078*/ 	.short	0x0380
        /*007a*/ 	.short	0x001c


	//----- nvinfo : EIATTR_SW_WAR
	.align		4
.L_83:
        /*007c*/ 	.byte	0x04, 0x36
        /*007e*/ 	.short	(.L_85 - .L_84)
.L_84:
        /*0080*/ 	.word	0x00000008
.L_85:


//--------------------- .nv.info._Z4kAddPfS_S_i   --------------------------
	.section	.nv.info._Z4kAddPfS_S_i,"",@"SHT_CUDA_INFO"
	.sectionflags	@""
	.align	4


	//----- nvinfo : EIATTR_CUDA_API_VERSION
	.align		4
        /*0000*/ 	.byte	0x04, 0x37
        /*0002*/ 	.short	(.L_87 - .L_86)
.L_86:
        /*0004*/ 	.word	0x00000082


	//----- nvinfo : EIATTR_KPARAM_INFO
	.align		4
.L_87:
        /*0008*/ 	.byte	0x04, 0x17
        /*000a*/ 	.short	(.L_89 - .L_88)
.L_88:
        /*000c*/ 	.word	0x00000000
        /*0010*/ 	.short	0x0003
        /*0012*/ 	.short	0x0018
        /*0014*/ 	.byte	0x00, 0xf0, 0x11, 0x00


	//----- nvinfo : EIATTR_KPARAM_INFO
	.align		4
.L_89:
        /*0018*/ 	.byte	0x04, 0x17
        /*001a*/ 	.short	(.L_91 - .L_90)
.L_90:
        /*001c*/ 	.word	0x00000000
        /*0020*/ 	.short	0x0002
        /*0022*/ 	.short	0x0010
        /*0024*/ 	.byte	0x00, 0xf5, 0x21, 0x00


	//----- nvinfo : EIATTR_KPARAM_INFO
	.align		4
.L_91:
        /*0028*/ 	.byte	0x04, 0x17
        /*002a*/ 	.short	(.L_93 - .L_92)
.L_92:
        /*002c*/ 	.word	0x00000000
        /*0030*/ 	.short	0x0001
        /*0032*/ 	.short	0x0008
        /*0034*/ 	.byte	0x00, 0xf5, 0x21, 0x00


	//----- nvinfo : EIATTR_KPARAM_INFO
	.align		4
.L_93:
        /*0038*/ 	.byte	0x04, 0x17
        /*003a*/ 	.short	(.L_95 - .L_94)
.L_94:
        /*003c*/ 	.word	0x00000000
        /*0040*/ 	.short	0x0000
        /*0042*/ 	.short	0x0000
        /*0044*/ 	.byte	0x00, 0xf5, 0x21, 0x00


	//----- nvinfo : EIATTR_SPARSE_MMA_MASK
	.align		4
.L_95:
        /*0048*/ 	.byte	0x03, 0x50
        /*004a*/ 	.short	0x0000


	//----- nvinfo : EIATTR_MAXREG_COUNT
	.align		4
        /*004c*/ 	.byte	0x03, 0x1b
        /*004e*/ 	.short	0x00ff


	//----- nvinfo : EIATTR_MERCURY_ISA_VERSION
	.align		4
        /*0050*/ 	.byte	0x03, 0x5f
        /*0052*/ 	.short	0x0101


	//----- nvinfo : EIATTR_VRC_CTA_INIT_COUNT
	.align		4
        /*0054*/ 	.byte	0x02, 0x4a
	.zero		1
	.zero		1


	//----- nvinfo : EIATTR_EXIT_INSTR_OFFSETS
	.align		4
        /*0058*/ 	.byte	0x04, 0x1c
        /*005a*/ 	.short	(.L_97 - .L_96)


	//   ....[0]....
.L_96:
        /*005c*/ 	.word	0x00000070


	//   ....[1]....
        /*0060*/ 	.word	0x00000180


	//----- nvinfo : EIATTR_CRS_STACK_SIZE
	.align		4
.L_97:
        /*0064*/ 	.byte	0x04, 0x1e
        /*0066*/ 	.short	(.L_99 - .L_98)
.L_98:
        /*0068*/ 	.word	0x00000000


	//----- nvinfo : EIATTR_CBANK_PARAM_SIZE
	.align		4
.L_99:
        /*006c*/ 	.byte	0x03, 0x19
        /*006e*/ 	.short	0x001c


	//----- nvinfo : EIATTR_PARAM_CBANK
	.align		4
        /*0070*/ 	.byte	0x04, 0x0a
        /*0072*/ 	.short	(.L_101 - .L_100)
	.align		4
.L_100:
        /*0074*/ 	.word	index@(.nv.constant0._Z4kAddPfS_S_i)
        /*0078*/ 	.short	0x0380
        /*007a*/ 	.short	0x001c


	//----- nvinfo : EIATTR_SW_WAR
	.align		4
.L_101:
        /*007c*/ 	.byte	0x04, 0x36
        /*007e*/ 	.short	(.L_103 - .L_102)
.L_102:
        /*0080*/ 	.word	0x00000008
.L_103:


//--------------------- .nv.info._Z10kFill_withPffi --------------------------
	.section	.nv.info._Z10kFill_withPffi,"",@"SHT_CUDA_INFO"
	.sectionflags	@""
	.align	4


	//----- nvinfo : EIATTR_CUDA_API_VERSION
	.align		4
        /*0000*/ 	.byte	0x04, 0x37
        /*0002*/ 	.short	(.L_105 - .L_104)
.L_104:
        /*0004*/ 	.word	0x00000082


	//----- nvinfo : EIATTR_KPARAM_INFO
	.align		4
.L_105:
        /*0008*/ 	.byte	0x04, 0x17
        /*000a*/ 	.short	(.L_107 - .L_106)
.L_106:
        /*000c*/ 	.word	0x00000000
        /*0010*/ 	.short	0x0002
        /*0012*/ 	.short	0x000c
        /*0014*/ 	.byte	0x00, 0xf0, 0x11, 0x00


	//----- nvinfo : EIATTR_KPARAM_INFO
	.align		4
.L_107:
        /*0018*/ 	.byte	0x04, 0x17
        /*001a*/ 	.short	(.L_109 - .L_108)
.L_108:
        /*001c*/ 	.word	0x00000000
        /*0020*/ 	.short	0x0001
        /*0022*/ 	.short	0x0008
        /*0024*/ 	.byte	0x00, 0xf0, 0x11, 0x00


	//----- nvinfo : EIATTR_KPARAM_INFO
	.align		4
.L_109:
        /*0028*/ 	.byte	0x04, 0x17
        /*002a*/ 	.short	(.L_111 - .L_110)
.L_110:
        /*002c*/ 	.word	0x00000000
        /*0030*/ 	.short	0x0000
        /*0032*/ 	.short	0x0000
        /*0034*/ 	.byte	0x00, 0xf5, 0x21, 0x00


	//----- nvinfo : EIATTR_SPARSE_MMA_MASK
	.align		4
.L_111:
        /*0038*/ 	.byte	0x03, 0x50
        /*003a*/ 	.short	0x0000


	//----- nvinfo : EIATTR_MAXREG_COUNT
	.align		4
        /*003c*/ 	.byte	0x03, 0x1b
        /*003e*/ 	.short	0x00ff


	//----- nvinfo : EIATTR_MERCURY_ISA_VERSION
	.align		4
        /*0040*/ 	.byte	0x03, 0x5f
        /*0042*/ 	.short	0x0101


	//----- nvinfo : EIATTR_VRC_CTA_INIT_COUNT
	.align		4
        /*0044*/ 	.byte	0x02, 0x4a
	.zero		1
	.zero		1


	//----- nvinfo : EIATTR_EXIT_INSTR_OFFSETS
	.align		4
        /*0048*/ 	.byte	0x04, 0x1c
        /*004a*/ 	.short	(.L_113 - .L_112)


	//   ....[0]....
.L_112:
        /*004c*/ 	.word	0x00000070


	//   ....[1]....
        /*0050*/ 	.word	0x00000120


	//----- nvinfo : EIATTR_CRS_STACK_SIZE
	.align		4
.L_113:
        /*0054*/ 	.byte	0x04, 0x1e
        /*0056*/ 	.short	(.L_115 - .L_114)
.L_114:
        /*0058*/ 	.word	0x00000000


	//----- nvinfo : EIATTR_CBANK_PARAM_SIZE
	.align		4
.L_115:
        /*005c*/ 	.byte	0x03, 0x19
        /*005e*/ 	.short	0x0010


	//----- nvinfo : EIATTR_PARAM_CBANK
	.align		4
        /*0060*/ 	.byte	0x04, 0x0a
        /*0062*/ 	.short	(.L_117 - .L_116)
	.align		4
.L_116:
        /*0064*/ 	.word	index@(.nv.constant0._Z10kFill_withPffi)
        /*0068*/ 	.short	0x0380
        /*006a*/ 	.short	0x0010


	//----- nvinfo : EIATTR_SW_WAR
	.align		4
.L_117:
        /*006c*/ 	.byte	0x04, 0x36
        /*006e*/ 	.short	(.L_119 - .L_118)
.L_118:
        /*0070*/ 	.word	0x00000008
.L_119:


//--------------------- .nv.callgraph             --------------------------
	.section	.nv.callgraph,"",@"SHT_CUDA_CALLGRAPH"
	.align	4
	.sectionentsize	8
	.align		4
        /*0000*/ 	.word	0x00000000
	.align		4
        /*0004*/ 	.word	0xffffffff
	.align		4
        /*0008*/ 	.word	0x00000000
	.align		4
        /*000c*/ 	.word	0xfffffffe
	.align		4
        /*0010*/ 	.word	0x00000000
	.align		4
        /*0014*/ 	.word	0xfffffffd
	.align		4
        /*0018*/ 	.word	0x00000000
	.align		4
        /*001c*/ 	.word	0xfffffffc


//--------------------- .text._Z4kDivPfS_S_i      --------------------------
	.section	.text._Z4kDivPfS_S_i,"ax",@progbits
	.align	128
        .global         _Z4kDivPfS_S_i
        .type           _Z4kDivPfS_S_i,@function
        .size           _Z4kDivPfS_S_i,(.L_x_23 - _Z4kDivPfS_S_i)
        .other          _Z4kDivPfS_S_i,@"STO_CUDA_ENTRY STV_DEFAULT"
_Z4kDivPfS_S_i:
.text._Z4kDivPfS_S_i:
[----:B------:R-:W-:Y:S01]  /*0000*/  LDC R1, c[0x0][0x37c] ;  /* 0x0000df00ff017b82 */ /* 0x000fe20000000800 */
[----:B------:R-:W0:Y:S01]  /*0010*/  S2R R11, SR_CTAID.X ;  /* 0x00000000000b7919 */ /* 0x000e220000002500 */
[----:B------:R-:W0:Y:S01]  /*0020*/  LDCU UR4, c[0x0][0x360] ;  /* 0x00006c00ff0477ac */ /* 0x000e220008000800 */
[----:B------:R-:W0:Y:S01]  /*0030*/  S2R R0, SR_TID.X ;  /* 0x0000000000007919 */ /* 0x000e220000002100 */
[----:B------:R-:W1:Y:S01]  /*0040*/  LDCU UR5, c[0x0][0x398] ;  /* 0x00007300ff0577ac */ /* 0x000e620008000800 */
[----:B0-----:R-:W-:-:S05]  /*0050*/  IMAD R11, R11, UR4, R0 ;  /* 0x000000040b0b7c24 */ /* 0x001fca000f8e0200 */
[----:B-1----:R-:W-:-:S13]  /*0060*/  ISETP.GE.U32.AND P0, PT, R11, UR5, PT ;  /* 0x000000050b007c0c */ /* 0x002fda000bf06070 */
[----:B------:R-:W-:Y:S05]  /*0070*/  @P0 EXIT ;  /* 0x000000000000094d */ /* 0x000fea0003800000 */
[----:B------:R-:W0:Y:S01]  /*0080*/  LDC.64 R4, c[0x0][0x390] ;  /* 0x0000e400ff047b82 */ /* 0x000e220000000a00 */
[----:B------:R-:W1:Y:S01]  /*0090*/  LDCU UR5, c[0x0][0x370] ;  /* 0x00006e00ff0577ac */ /* 0x000e620008000800 */
[----:B------:R-:W2:Y:S06]  /*00a0*/  LDCU.64 UR6, c[0x0][0x358] ;  /* 0x00006b00ff0677ac */ /* 0x000eac0008000a00 */
[----:B------:R-:W3:Y:S01]  /*00b0*/  LDC.64 R6, c[0x0][0x380] ;  /* 0x0000e000ff067b82 */ /* 0x000ee20000000a00 */
[----:B------:R-:W4:Y:S07]  /*00c0*/  LDCU UR8, c[0x0][0x398] ;  /* 0x00007300ff0877ac */ /* 0x000f2e0008000800 */
[----:B------:R-:W0:Y:S01]  /*00d0*/  LDC.64 R8, c[0x0][0x388] ;  /* 0x0000e200ff087b82 */ /* 0x000e220000000a00 */
[----:B-1----:R-:W-:-:S12]  /*00e0*/  UIMAD UR4, UR4, UR5, URZ ;  /* 0x00000005040472a4 */ /* 0x002fd8000f8e02ff */
.L_x_2:
[----:B0-----:R-:W-:-:S06]  /*00f0*/  IMAD.WIDE.U32 R14, R11, 0x4, R8 ;  /* 0x000000040b0e7825 */ /* 0x001fcc00078e0008 */
[----:B--2---:R-:W2:Y:S01]  /*0100*/  LDG.E R15, desc[UR6][R14.64] ;  /* 0x000000060e0f7981 */ /* 0x004ea2000c1e1900 */
[----:B-1-3--:R-:W-:-:S05]  /*0110*/  IMAD.WIDE.U32 R2, R11, 0x4, R6 ;  /* 0x000000040b027825 */ /* 0x00afca00078e0006 */
[----:B------:R-:W3:Y:S01]  /*0120*/  LDG.E R0, desc[UR6][R2.64] ;  /* 0x0000000602007981 */ /* 0x000ee2000c1e1900 */
[----:B------:R-:W-:Y:S01]  /*0130*/  BSSY.RECONVERGENT B0, `(.L_x_0) ;  /* 0x000000f000007945 */ /* 0x000fe20003800200 */
[----:B--2---:R-:W0:Y:S08]  /*0140*/  MUFU.RCP R10, R15 ;  /* 0x0000000f000a7308 */ /* 0x004e300000001000 */
[----:B---3--:R-:W1:Y:S01]  /*0150*/  FCHK P0, R0, R15 ;  /* 0x0000000f00007302 */ /* 0x008e620000000000 */
[----:B0-----:R-:W-:-:S04]  /*0160*/  FFMA R13, -R15, R10, 1 ;  /* 0x3f8000000f0d7423 */ /* 0x001fc8000000010a */
[----:B------:R-:W-:Y:S01]  /*0170*/  FFMA R17, R10, R13, R10 ;  /* 0x0000000d0a117223 */ /* 0x000fe2000000000a */
[----:B------:R-:W-:Y:S02]  /*0180*/  IMAD.MOV.U32 R13, RZ, RZ, R11 ;  /* 0x000000ffff0d7224 */ /* 0x000fe400078e000b */
[----:B------:R-:W-:Y:S02]  /*0190*/  VIADD R11, R11, UR4 ;  /* 0x000000040b0b7c36 */ /* 0x000fe40008000000 */
[----:B------:R-:W-:-:S04]  /*01a0*/  FFMA R10, R0, R17, RZ ;  /* 0x00000011000a7223 */ /* 0x000fc800000000ff */
[----:B------:R-:W-:Y:S01]  /*01b0*/  FFMA R12, -R15, R10, R0 ;  /* 0x0000000a0f0c7223 */ /* 0x000fe20000000100 */
[----:B----4-:R-:W-:-:S03]  /*01c0*/  ISETP.GE.U32.AND P2, PT, R11, UR8, PT ;  /* 0x000000080b007c0c */ /* 0x010fc6000bf46070 */
[----:B------:R-:W-:Y:S01]  /*01d0*/  FFMA R17, R17, R12, R10 ;  /* 0x0000000c11117223 */ /* 0x000fe2000000000a */
[----:B-1----:R-:W-:Y:S09]  /*01e0*/  @!P0 BRA `(.L_x_1) ;  /* 0x00000000000c8947 */ /* 0x002ff20003800000 */
[----:B------:R-:W-:-:S07]  /*01f0*/  MOV R2, 0x210 ;  /* 0x0000021000027802 */ /* 0x000fce0000000f00 */
[----:B------:R-:W-:Y:S05]  /*0200*/  CALL.REL.NOINC `($__internal_0_$__cuda_sm3x_div_rn_noftz_f32_slowpath) ;  /* 0x0000000000187944 */ /* 0x000fea0003c00000 */
[----:B------:R-:W-:-:S07]  /*0210*/  IMAD.MOV.U32 R17, RZ, RZ, R0 ;  /* 0x000000ffff117224 */ /* 0x000fce00078e0000 */
.L_x_1:
[----:B------:R-:W-:Y:S05]  /*0220*/  BSYNC.RECONVERGENT B0 ;  /* 0x0000000000007941 */ /* 0x000fea0003800200 */
.L_x_0:
[----:B------:R-:W-:-:S05]  /*0230*/  IMAD.WIDE.U32 R2, R13, 0x4, R4 ;  /* 0x000000040d027825 */ /* 0x000fca00078e0004 */
[----:B------:R1:W-:Y:S01]  /*0240*/  STG.E desc[UR6][R2.64], R17 ;  /* 0x0000001102007986 */ /* 0x0003e2000c101906 */
[----:B------:R-:W-:Y:S05]  /*0250*/  @!P2 BRA `(.L_x_2) ;  /* 0xfffffffc00a4a947 */ /* 0x000fea000383ffff */
[----:B------:R-:W-:Y:S05]  /*0260*/  EXIT ;  /* 0x000000000000794d */ /* 0x000fea0003800000 */
        .weak           $__internal_0_$__cuda_sm3x_div_rn_noftz_f32_slowpath
        .type           $__internal_0_$__cuda_sm3x_div_rn_noftz_f32_slowpath,@function
        .size           $__internal_0_$__cuda_sm3x_div_rn_noftz_f32_slowpath,(.L_x_23 - $__internal_0_$__cuda_sm3x_div_rn_noftz_f32_slowpath)
$__internal_0_$__cuda_sm3x_div_rn_noftz_f32_slowpath:
[----:B------:R-:W-:Y:S01]  /*0270*/  SHF.R.U32.HI R12, RZ, 0x17, R15 ;  /* 0x00000017ff0c7819 */ /* 0x000fe2000001160f */
[----:B------:R-:W-:Y:S01]  /*0280*/  BSSY.RECONVERGENT B1, `(.L_x_3) ;  /* 0x0000064000017945 */ /* 0x000fe20003800200 */
[--C-:B------:R-:W-:Y:S01]  /*0290*/  SHF.R.U32.HI R3, RZ, 0x17, R0.reuse ;  /* 0x00000017ff037819 */ /* 0x100fe20000011600 */
[----:B------:R-:W-:Y:S01]  /*02a0*/  IMAD.MOV.U32 R14, RZ, RZ, R0 ;  /* 0x000000ffff0e7224 */ /* 0x000fe200078e0000 */
[----:B------:R-:W-:Y:S02]  /*02b0*/  LOP3.LUT R12, R12, 0xff, RZ, 0xc0, !PT ;  /* 0x000000ff0c0c7812 */ /* 0x000fe400078ec0ff */
[----:B------:R-:W-:-:S03]  /*02c0*/  LOP3.LUT R18, R3, 0xff, RZ, 0xc0, !PT ;  /* 0x000000ff03127812 */ /* 0x000fc600078ec0ff */
[----:B------:R-:W-:Y:S02]  /*02d0*/  VIADD R17, R12, 0xffffffff ;  /* 0xffffffff0c117836 */ /* 0x000fe40000000000 */
[----:B------:R-:W-:-:S03]  /*02e0*/  VIADD R16, R18, 0xffffffff ;  /* 0xffffffff12107836 */ /* 0x000fc60000000000 */
[----:B------:R-:W-:-:S04]  /*02f0*/  ISETP.GT.U32.AND P0, PT, R17, 0xfd, PT ;  /* 0x000000fd1100780c */ /* 0x000fc80003f04070 */
[----:B------:R-:W-:-:S13]  /*0300*/  ISETP.GT.U32.OR P0, PT, R16, 0xfd, P0 ;  /* 0x000000fd1000780c */ /* 0x000fda0000704470 */
[----:B------:R-:W-:Y:S01]  /*0310*/  @!P0 IMAD.MOV.U32 R10, RZ, RZ, RZ ;  /* 0x000000ffff0a8224 */ /* 0x000fe200078e00ff */
[----:B------:R-:W-:Y:S06]  /*0320*/  @!P0 BRA `(.L_x_4) ;  /* 0x0000000000608947 */ /* 0x000fec0003800000 */
[----:B------:R-:W-:Y:S01]  /*0330*/  FSETP.GTU.FTZ.AND P0, PT, |R0|, +INF , PT ;  /* 0x7f8000000000780b */ /* 0x000fe20003f1c200 */
[----:B------:R-:W-:Y:S01]  /*0340*/  IMAD.MOV.U32 R3, RZ, RZ, R15 ;  /* 0x000000ffff037224 */ /* 0x000fe200078e000f */
[----:B------:R-:W-:-:S04]  /*0350*/  FSETP.GTU.FTZ.AND P1, PT, |R15|, +INF , PT ;  /* 0x7f8000000f00780b */ /* 0x000fc80003f3c200 */
[----:B------:R-:W-:-:S13]  /*0360*/  PLOP3.LUT P0, PT, P0, P1, PT, 0xf8, 0x8f ;  /* 0x00000000008f781c */ /* 0x000fda0000703f70 */
[----:B------:R-:W-:Y:S05]  /*0370*/  @P0 BRA `(.L_x_5) ;  /* 0x00000004004c0947 */ /* 0x000fea0003800000 */
[----:B------:R-:W-:-:S13]  /*0380*/  LOP3.LUT P0, RZ, R15, 0x7fffffff, R14, 0xc8, !PT ;  /* 0x7fffffff0fff7812 */ /* 0x000fda000780c80e */
[----:B------:R-:W-:Y:S05]  /*0390*/  @!P0 BRA `(.L_x_6) ;  /* 0x00000004003c8947 */ /* 0x000fea0003800000 */
[C---:B------:R-:W-:Y:S02]  /*03a0*/  FSETP.NEU.FTZ.AND P3, PT, |R0|.reuse, +INF , PT ;  /* 0x7f8000000000780b */ /* 0x040fe40003f7d200 */
[----:B------:R-:W-:Y:S02]  /*03b0*/  FSETP.NEU.FTZ.AND P1, PT, |R3|, +INF , PT ;  /* 0x7f8000000300780b */ /* 0x000fe40003f3d200 */
[----:B------:R-:W-:-:S11]  /*03c0*/  FSETP.NEU.FTZ.AND P0, PT, |R0|, +INF , PT ;  /* 0x7f8000000000780b */ /* 0x000fd60003f1d200 */
[----:B------:R-:W-:Y:S05]  /*03d0*/  @!P1 BRA !P3, `(.L_x_6) ;  /* 0x00000004002c9947 */ /* 0x000fea0005800000 */
[----:B------:R-:W-:-:S04]  /*03e0*/  LOP3.LUT P3, RZ, R14, 0x7fffffff, RZ, 0xc0, !PT ;  /* 0x7fffffff0eff7812 */ /* 0x000fc8000786c0ff */
[----:B------:R-:W-:-:S13]  /*03f0*/  PLOP3.LUT P1, PT, P1, P3, PT, 0x2f, 0xf2 ;  /* 0x0000000000f2781c */ /* 0x000fda0000f26577 */
[----:B------:R-:W-:Y:S05]  /*0400*/  @P1 BRA `(.L_x_7) ;  /* 0x0000000400181947 */ /* 0x000fea0003800000 */
[----:B------:R-:W-:-:S04]  /*0410*/  LOP3.LUT P1, RZ, R15, 0x7fffffff, RZ, 0xc0, !PT ;  /* 0x7fffffff0fff7812 */ /* 0x000fc8000782c0ff */
[----:B------:R-:W-:-:S13]  /*0420*/  PLOP3.LUT P0, PT, P0, P1, PT, 0x2f, 0xf2 ;  /* 0x0000000000f2781c */ /* 0x000fda0000702577 */
[----:B------:R-:W-:Y:S05]  /*0430*/  @P0 BRA `(.L_x_8) ;  /* 0x0000000400000947 */ /* 0x000fea0003800000 */
[----:B------:R-:W-:Y:S02]  /*0440*/  ISETP.GE.AND P0, PT, R16, RZ, PT ;  /* 0x000000ff1000720c */ /* 0x000fe40003f06270 */
[----:B------:R-:W-:-:S11]  /*0450*/  ISETP.GE.AND P1, PT, R17, RZ, PT ;  /* 0x000000ff1100720c */ /* 0x000fd60003f26270 */
[----:B------:R-:W-:Y:S02]  /*0460*/  @P0 IMAD.MOV.U32 R10, RZ, RZ, RZ ;  /* 0x000000ffff0a0224 */ /* 0x000fe400078e00ff */
[----:B------:R-:W-:Y:S01]  /*0470*/  @!P0 FFMA R14, R0, 1.84467440737095516160e+19, RZ ;  /* 0x5f800000000e8823 */ /* 0x000fe200000000ff */
[----:B------:R-:W-:Y:S02]  /*0480*/  @!P0 IMAD.MOV.U32 R10, RZ, RZ, -0x40 ;  /* 0xffffffc0ff0a8424 */ /* 0x000fe400078e00ff */
[----:B------:R-:W-:Y:S02]  /*0490*/  @!P1 FFMA R15, R3, 1.84467440737095516160e+19, RZ ;  /* 0x5f800000030f9823 */ /* 0x000fe400000000ff */
[----:B------:R-:W-:-:S07]  /*04a0*/  @!P1 VIADD R10, R10, 0x40 ;  /* 0x000000400a0a9836 */ /* 0x000fce0000000000 */
.L_x_4:
[----:B------:R-:W-:Y:S01]  /*04b0*/  LEA R0, R12, 0xc0800000, 0x17 ;  /* 0xc08000000c007811 */ /* 0x000fe200078eb8ff */
[----:B------:R-:W-:Y:S01]  /*04c0*/  VIADD R3, R18, 0xffffff81 ;  /* 0xffffff8112037836 */ /* 0x000fe20000000000 */
[----:B------:R-:W-:Y:S03]  /*04d0*/  BSSY.RECONVERGENT B2, `(.L_x_9) ;  /* 0x0000035000027945 */ /* 0x000fe60003800200 */
[----:B------:R-:W-:Y:S02]  /*04e0*/  IMAD.IADD R15, R15, 0x1, -R0 ;  /* 0x000000010f0f7824 */ /* 0x000fe400078e0a00 */
[----:B------:R-:W-:Y:S02]  /*04f0*/  IMAD R0, R3, -0x800000, R14 ;  /* 0xff80000003007824 */ /* 0x000fe400078e020e */
[----:B------:R0:W1:Y:S01]  /*0500*/  MUFU.RCP R16, R15 ;  /* 0x0000000f00107308 */ /* 0x0000620000001000 */
[----:B------:R-:W-:Y:S01]  /*0510*/  FADD.FTZ R17, -R15, -RZ ;  /* 0x800000ff0f117221 */ /* 0x000fe20000010100 */
[----:B0-----:R-:W-:-:S05]  /*0520*/  IADD3 R15, PT, PT, R3, 0x7f, -R12 ;  /* 0x0000007f030f7810 */ /* 0x001fca0007ffe80c */
[----:B------:R-:W-:Y:S02]  /*0530*/  IMAD.IADD R15, R15, 0x1, R10 ;  /* 0x000000010f0f7824 */ /* 0x000fe400078e020a */
[----:B-1----:R-:W-:-:S04]  /*0540*/  FFMA R19, R16, R17, 1 ;  /* 0x3f80000010137423 */ /* 0x002fc80000000011 */
[----:B------:R-:W-:-:S04]  /*0550*/  FFMA R21, R16, R19, R16 ;  /* 0x0000001310157223 */ /* 0x000fc80000000010 */
[----:B------:R-:W-:-:S04]  /*0560*/  FFMA R14, R0, R21, RZ ;  /* 0x00000015000e7223 */ /* 0x000fc800000000ff */
[----:B------:R-:W-:-:S04]  /*0570*/  FFMA R19, R17, R14, R0 ;  /* 0x0000000e11137223 */ /* 0x000fc80000000000 */
[----:B------:R-:W-:-:S04]  /*0580*/  FFMA R14, R21, R19, R14 ;  /* 0x00000013150e7223 */ /* 0x000fc8000000000e */
[----:B------:R-:W-:-:S04]  /*0590*/  FFMA R17, R17, R14, R0 ;  /* 0x0000000e11117223 */ /* 0x000fc80000000000 */
[----:B------:R-:W-:-:S05]  /*05a0*/  FFMA R0, R21, R17, R14 ;  /* 0x0000001115007223 */ /* 0x000fca000000000e */
[----:B------:R-:W-:-:S04]  /*05b0*/  SHF.R.U32.HI R3, RZ, 0x17, R0 ;  /* 0x00000017ff037819 */ /* 0x000fc80000011600 */
[----:B------:R-:W-:-:S05]  /*05c0*/  LOP3.LUT R3, R3, 0xff, RZ, 0xc0, !PT ;  /* 0x000000ff03037812 */ /* 0x000fca00078ec0ff */
[----:B------:R-:W-:-:S04]  /*05d0*/  IMAD.IADD R16, R3, 0x1, R15 ;  /* 0x0000000103107824 */ /* 0x000fc800078e020f */
[----:B------:R-:W-:-:S05]  /*05e0*/  VIADD R3, R16, 0xffffffff ;  /* 0xffffffff10037836 */ /* 0x000fca0000000000 */
[----:B------:R-:W-:-:S13]  /*05f0*/  ISETP.GE.U32.AND P0, PT, R3, 0xfe, PT ;  /* 0x000000fe0300780c */ /* 0x000fda0003f06070 */
[----:B------:R-:W-:Y:S05]  /*0600*/  @!P0 BRA `(.L_x_10) ;  /* 0x0000000000808947 */ /* 0x000fea0003800000 */
[----:B------:R-:W-:-:S13]  /*0610*/  ISETP.GT.AND P0, PT, R16, 0xfe, PT ;  /* 0x000000fe1000780c */ /* 0x000fda0003f04270 */
[----:B------:R-:W-:Y:S05]  /*0620*/  @P0 BRA `(.L_x_11) ;  /* 0x00000000006c0947 */ /* 0x000fea0003800000 */
[----:B------:R-:W-:-:S13]  /*0630*/  ISETP.GE.AND P0, PT, R16, 0x1, PT ;  /* 0x000000011000780c */ /* 0x000fda0003f06270 */
[----:B------:R-:W-:Y:S05]  /*0640*/  @P0 BRA `(.L_x_12) ;  /* 0x0000000000740947 */ /* 0x000fea0003800000 */
[----:B------:R-:W-:Y:S02]  /*0650*/  ISETP.GE.AND P0, PT, R16, -0x18, PT ;  /* 0xffffffe81000780c */ /* 0x000fe40003f06270 */
[----:B------:R-:W-:-:S11]  /*0660*/  LOP3.LUT R0, R0, 0x80000000, RZ, 0xc0, !PT ;  /* 0x8000000000007812 */ /* 0x000fd600078ec0ff */
[----:B------:R-:W-:Y:S05]  /*0670*/  @!P0 BRA `(.L_x_12) ;  /* 0x0000000000688947 */ /* 0x000fea0003800000 */
[CCC-:B------:R-:W-:Y:S01]  /*0680*/  FFMA.RZ R3, R21.reuse, R17.reuse, R14.reuse ;  /* 0x0000001115037223 */ /* 0x1c0fe2000000c00e */
[C---:B------:R-:W-:Y:S02]  /*0690*/  VIADD R15, R16.reuse, 0x20 ;  /* 0x00000020100f7836 */ /* 0x040fe40000000000 */
[-CC-:B------:R-:W-:Y:S01]  /*06a0*/  FFMA.RM R10, R21, R17.reuse, R14.reuse ;  /* 0x00000011150a7223 */ /* 0x180fe2000000400e */
[C---:B------:R-:W-:Y:S02]  /*06b0*/  ISETP.NE.AND P3, PT, R16.reuse, RZ, PT ;  /* 0x000000ff1000720c */ /* 0x040fe40003f65270 */
[----:B------:R-:W-:Y:S01]  /*06c0*/  LOP3.LUT R12, R3, 0x7fffff, RZ, 0xc0, !PT ;  /* 0x007fffff030c7812 */ /* 0x000fe200078ec0ff */
[----:B------:R-:W-:Y:S01]  /*06d0*/  FFMA.RP R3, R21, R17, R14 ;  /* 0x0000001115037223 */ /* 0x000fe2000000800e */
[----:B------:R-:W-:Y:S01]  /*06e0*/  IMAD.MOV R14, RZ, RZ, -R16 ;  /* 0x000000ffff0e7224 */ /* 0x000fe200078e0a10 */
[----:B------:R-:W-:Y:S02]  /*06f0*/  ISETP.NE.AND P1, PT, R16, RZ, PT ;  /* 0x000000ff1000720c */ /* 0x000fe40003f25270 */
[----:B------:R-:W-:-:S02]  /*0700*/  LOP3.LUT R12, R12, 0x800000, RZ, 0xfc, !PT ;  /* 0x008000000c0c7812 */ /* 0x000fc400078efcff */
[----:B------:R-:W-:Y:S02]  /*0710*/  FSETP.NEU.FTZ.AND P0, PT, R3, R10, PT ;  /* 0x0000000a0300720b */ /* 0x000fe40003f1d000 */
[----:B------:R-:W-:Y:S02]  /*0720*/  SHF.L.U32 R15, R12, R15, RZ ;  /* 0x0000000f0c0f7219 */ /* 0x000fe400000006ff */
[----:B------:R-:W-:Y:S02]  /*0730*/  SEL R3, R14, RZ, P3 ;  /* 0x000000ff0e037207 */ /* 0x000fe40001800000 */
[----:B------:R-:W-:Y:S02]  /*0740*/  ISETP.NE.AND P1, PT, R15, RZ, P1 ;  /* 0x000000ff0f00720c */ /* 0x000fe40000f25270 */
[----:B------:R-:W-:Y:S02]  /*0750*/  SHF.R.U32.HI R3, RZ, R3, R12 ;  /* 0x00000003ff037219 */ /* 0x000fe4000001160c */
[----:B------:R-:W-:-:S02]  /*0760*/  PLOP3.LUT P0, PT, P0, P1, PT, 0xf8, 0x8f ;  /* 0x00000000008f781c */ /* 0x000fc40000703f70 */
[----:B------:R-:W-:Y:S02]  /*0770*/  SHF.R.U32.HI R15, RZ, 0x1, R3 ;  /* 0x00000001ff0f7819 */ /* 0x000fe40000011603 */
[----:B------:R-:W-:-:S04]  /*0780*/  SEL R10, RZ, 0x1, !P0 ;  /* 0x00000001ff0a7807 */ /* 0x000fc80004000000 */
[----:B------:R-:W-:-:S04]  /*0790*/  LOP3.LUT R10, R10, 0x1, R15, 0xf8, !PT ;  /* 0x000000010a0a7812 */ /* 0x000fc800078ef80f */
[----:B------:R-:W-:-:S05]  /*07a0*/  LOP3.LUT R10, R10, R3, RZ, 0xc0, !PT ;  /* 0x000000030a0a7212 */ /* 0x000fca00078ec0ff */
[----:B------:R-:W-:-:S05]  /*07b0*/  IMAD.IADD R15, R15, 0x1, R10 ;  /* 0x000000010f0f7824 */ /* 0x000fca00078e020a */
[----:B------:R-:W-:Y:S01]  /*07c0*/  LOP3.LUT R0, R15, R0, RZ, 0xfc, !PT ;  /* 0x000000000f007212 */ /* 0x000fe200078efcff */
[----:B------:R-:W-:Y:S06]  /*07d0*/  BRA `(.L_x_12) ;  /* 0x0000000000107947 */ /* 0x000fec0003800000 */
.L_x_11:
[----:B------:R-:W-:-:S04]  /*07e0*/  LOP3.LUT R0, R0, 0x80000000, RZ, 0xc0, !PT ;  /* 0x8000000000007812 */ /* 0x000fc800078ec0ff */
[----:B------:R-:W-:Y:S01]  /*07f0*/  LOP3.LUT R0, R0, 0x7f800000, RZ, 0xfc, !PT ;  /* 0x7f80000000007812 */ /* 0x000fe200078efcff */
[----:B------:R-:W-:Y:S06]  /*0800*/  BRA `(.L_x_12) ;  /* 0x0000000000047947 */ /* 0x000fec0003800000 */
.L_x_10:
[----:B------:R-:W-:-:S07]  /*0810*/  IMAD R0, R15, 0x800000, R0 ;  /* 0x008000000f007824 */ /* 0x000fce00078e0200 */
.L_x_12:
[----:B------:R-:W-:Y:S05]  /*0820*/  BSYNC.RECONVERGENT B2 ;  /* 0x0000000000027941 */ /* 0x000fea0003800200 */
.L_x_9:
[----:B------:R-:W-:Y:S05]  /*0830*/  BRA `(.L_x_13) ;  /* 0x0000000000207947 */ /* 0x000fea0003800000 */
.L_x_8:
[----:B------:R-:W-:-:S04]  /*0840*/  LOP3.LUT R0, R15, 0x80000000, R14, 0x48, !PT ;  /* 0x800000000f007812 */ /* 0x000fc800078e480e */
[----:B------:R-:W-:Y:S01]  /*0850*/  LOP3.LUT R0, R0, 0x7f800000, RZ, 0xfc, !PT ;  /* 0x7f80000000007812 */ /* 0x000fe200078efcff */
[----:B------:R-:W-:Y:S06]  /*0860*/  BRA `(.L_x_13) ;  /* 0x0000000000147947 */ /* 0x000fec0003800000 */
.L_x_7:
[----:B------:R-:W-:Y:S01]  /*0870*/  LOP3.LUT R0, R15, 0x80000000, R14, 0x48, !PT ;  /* 0x800000000f007812 */ /* 0x000fe200078e480e */
[----:B------:R-:W-:Y:S06]  /*0880*/  BRA `(.L_x_13) ;  /* 0x00000000000c7947 */ /* 0x000fec0003800000 */
.L_x_6:
[----:B------:R-:W0:Y:S01]  /*0890*/  MUFU.RSQ R0, -QNAN ;  /* 0xffc0000000007908 */ /* 0x000e220000001400 */
[----:B------:R-:W-:Y:S05]  /*08a0*/  BRA `(.L_x_13) ;  /* 0x0000000000047947 */ /* 0x000fea0003800000 */
.L_x_5:
[----:B------:R-:W-:-:S07]  /*08b0*/  FADD.FTZ R0, R0, R3 ;  /* 0x0000000300007221 */ /* 0x000fce0000010000 */
.L_x_13:
[----:B------:R-:W-:Y:S05]  /*08c0*/  BSYNC.RECONVERGENT B1 ;  /* 0x0000000000017941 */ /* 0x000fea0003800200 */
.L_x_3:
[----:B------:R-:W-:-:S04]  /*08d0*/  IMAD.MOV.U32 R3, RZ, RZ, 0x0 ;  /* 0x00000000ff037424 */ /* 0x000fc800078e00ff */
[----:B0-----:R-:W-:Y:S05]  /*08e0*/  RET.REL.NODEC R2 `(_Z4kDivPfS_S_i) ;  /* 0xfffffff402c47950 */ /* 0x001fea0003c3ffff */
.L_x_14:
[----:B------:R-:W-:-:S00]  /*08f0*/  BRA `(.L_x_14) ;  /* 0xfffffffc00fc7947 */ /* 0x000fc0000383ffff */
[----:B------:R-:W-:-:S00]  /*0900*/  NOP ;  /* 0x0000000000007918 */ /* 0x000fc00000000000 */
[----:B------:R-:W-:-:S00]  /*0910*/  NOP ;  /* 0x0000000000007918 */ /* 0x000fc00000000000 */
[----:B------:R-:W-:-:S00]  /*0920*/  NOP ;  /* 0x0000000000007918 */ /* 0x000fc00000000000 */
[----:B------:R-:W-:-:S00]  /*0930*/  NOP ;  /* 0x0000000000007918 */ /* 0x000fc00000000000 */
[----:B------:R-:W-:-:S00]  /*0940*/  NOP ;  /* 0x0000000000007918 */ /* 0x000fc00000000000 */
[----:B------:R-:W-:-:S00]  /*0950*/  NOP ;  /* 0x0000000000007918 */ /* 0x000fc00000000000 */
[----:B------:R-:W-:-:S00]  /*0960*/  NOP ;  /* 0x0000000000007918 */ /* 0x000fc00000000000 */
[----:B------:R-:W-:-:S00]  /*0970*/  NOP ;  /* 0x0000000000007918 */ /* 0x000fc00000000000 */
.L_x_23:


//--------------------- .text._Z4kSubPfS_S_i      --------------------------
	.section	.text._Z4kSubPfS_S_i,"ax",@progbits
	.align	128
        .global         _Z4kSubPfS_S_i
        .type           _Z4kSubPfS_S_i,@function
        .size           _Z4kSubPfS_S_i,(.L_x_25 - _Z4kSubPfS_S_i)
        .other          _Z4kSubPfS_S_i,@"STO_CUDA_ENTRY STV_DEFAULT"
_Z4kSubPfS_S_i:
.text._Z4kSubPfS_S_i:
        /* <DEDUP_REMOVED lines=11> */
[----:B------:R-:W3:Y:S08]  /*00b0*/  LDC.64 R8, c[0x0][0x380] ;  /* 0x0000e000ff087b82 */ /* 0x000ef00000000a00 */
[----:B------:R-:W4:Y:S01]  /*00c0*/  LDC.64 R10, c[0x0][0x388] ;  /* 0x0000e200ff0a7b82 */ /* 0x000f220000000a00 */
[----:B-1----:R-:W-:-:S12]  /*00d0*/  UIMAD UR4, UR4, UR5, URZ ;  /* 0x00000005040472a4 */ /* 0x002fd8000f8e02ff */
.L_x_15:
[----:B---3--:R-:W-:-:S04]  /*00e0*/  IMAD.WIDE.U32 R2, R0, 0x4, R8 ;  /* 0x0000000400027825 */ /* 0x008fc800078e0008 */
[C---:B----4-:R-:W-:Y:S02]  /*00f0*/  IMAD.WIDE.U32 R4, R0.reuse, 0x4, R10 ;  /* 0x0000000400047825 */ /* 0x050fe400078e000a */
[----:B--2---:R-:W2:Y:S04]  /*0100*/  LDG.E R2, desc[UR6][R2.64] ;  /* 0x0000000602027981 */ /* 0x004ea8000c1e1900 */
[----:B------:R-:W2:Y:S01]  /*0110*/  LDG.E R5, desc[UR6][R4.64] ;  /* 0x0000000604057981 */ /* 0x000ea2000c1e1900 */
[C---:B01----:R-:W-:Y:S01]  /*0120*/  IMAD.WIDE.U32 R6, R0.reuse, 0x4, R12 ;  /* 0x0000000400067825 */ /* 0x043fe200078e000c */
[----:B------:R-:W-:-:S04]  /*0130*/  IADD3 R0, PT, PT, R0, UR4, RZ ;  /* 0x0000000400007c10 */ /* 0x000fc8000fffe0ff */
[----:B------:R-:W-:Y:S01]  /*0140*/  ISETP.GE.U32.AND P0, PT, R0, UR8, PT ;  /* 0x0000000800007c0c */ /* 0x000fe2000bf06070 */
[----:B--2---:R-:W-:-:S05]  /*0150*/  FADD R15, R2, -R5 ;  /* 0x80000005020f7221 */ /* 0x004fca0000000000 */
[----:B------:R1:W-:Y:S07]  /*0160*/  STG.E desc[UR6][R6.64], R15 ;  /* 0x0000000f06007986 */ /* 0x0003ee000c101906 */
[----:B------:R-:W-:Y:S05]  /*0170*/  @!P0 BRA `(.L_x_15) ;  /* 0xfffffffc00d88947 */ /* 0x000fea000383ffff */
[----:B------:R-:W-:Y:S05]  /*0180*/  EXIT ;  /* 0x000000000000794d */ /* 0x000fea0003800000 */
.L_x_16:
        /* <DEDUP_REMOVED lines=15> */
.L_x_25:


//--------------------- .text._Z4kMulPfS_S_i      --------------------------
	.section	.text._Z4kMulPfS_S_i,"ax",@progbits
	.align	128
        .global         _Z4kMulPfS_S_i
        .type           _Z4kMulPfS_S_i,@function
        .size           _Z4kMulPfS_S_i,(.L_x_26 - _Z4kMulPfS_S_i)
        .other          _Z4kMulPfS_S_i,@"STO_CUDA_ENTRY STV_DEFAULT"
_Z4kMulPfS_S_i:
.text._Z4kMulPfS_S_i:
        /* <DEDUP_REMOVED lines=14> */
.L_x_17:
[----:B---3--:R-:W-:-:S04]  /*00e0*/  IMAD.WIDE.U32 R2, R0, 0x4, R8 ;  /* 0x0000000400027825 */ /* 0x008fc800078e0008 */
[C---:B----4-:R-:W-:Y:S02]  /*00f0*/  IMAD.WIDE.U32 R4, R0.reuse, 0x4, R10 ;  /* 0x0000000400047825 */ /* 0x050fe400078e000a */
[----:B--2---:R-:W2:Y:S04]  /*0100*/  LDG.E R2, desc[UR6][R2.64] ;  /* 0x0000000602027981 */ /* 0x004ea8000c1e1900 */
[----:B------:R-:W2:Y:S01]  /*0110*/  LDG.E R5, desc[UR6][R4.64] ;  /* 0x0000000604057981 */ /* 0x000ea2000c1e1900 */
[C---:B01----:R-:W-:Y:S01]  /*0120*/  IMAD.WIDE.U32 R6, R0.reuse, 0x4, R12 ;  /* 0x0000000400067825 */ /* 0x043fe200078e000c */
[----:B------:R-:W-:-:S04]  /*0130*/  IADD3 R0, PT, PT, R0, UR4, RZ ;  /* 0x0000000400007c10 */ /* 0x000fc8000fffe0ff */
[----:B------:R-:W-:Y:S01]  /*0140*/  ISETP.GE.U32.AND P0, PT, R0, UR8, PT ;  /* 0x0000000800007c0c */ /* 0x000fe2000bf06070 */
[----:B--2---:R-:W-:-:S05]  /*0150*/  FMUL R15, R2, R5 ;  /* 0x00000005020f7220 */ /* 0x004fca0000400000 */
[----:B------:R1:W-:Y:S07]  /*0160*/  STG.E desc[UR6][R6.64], R15 ;  /* 0x0000000f06007986 */ /* 0x0003ee000c101906 */
[----:B------:R-:W-:Y:S05]  /*0170*/  @!P0 BRA `(.L_x_17) ;  /* 0xfffffffc00d88947 */ /* 0x000fea000383ffff */
[----:B------:R-:W-:Y:S05]  /*0180*/  EXIT ;  /* 0x000000000000794d */ /* 0x000fea0003800000 */
.L_x_18:
        /* <DEDUP_REMOVED lines=15> */
.L_x_26:


//--------------------- .text._Z4kAddPfS_S_i      --------------------------
	.section	.text._Z4kAddPfS_S_i,"ax",@progbits
	.align	128
        .global         _Z4kAddPfS_S_i
        .type           _Z4kAddPfS_S_i,@function
        .size           _Z4kAddPfS_S_i,(.L_x_27 - _Z4kAddPfS_S_i)
        .other          _Z4kAddPfS_S_i,@"STO_CUDA_ENTRY STV_DEFAULT"
_Z4kAddPfS_S_i:
.text._Z4kAddPfS_S_i:
        /* <DEDUP_REMOVED lines=14> */
.L_x_19:
[----:B---3--:R-:W-:-:S04]  /*00e0*/  IMAD.WIDE.U32 R2, R0, 0x4, R8 ;  /* 0x0000000400027825 */ /* 0x008fc800078e0008 */
[C---:B----4-:R-:W-:Y:S02]  /*00f0*/  IMAD.WIDE.U32 R4, R0.reuse, 0x4, R10 ;  /* 0x0000000400047825 */ /* 0x050fe400078e000a */
[----:B--2---:R-:W2:Y:S04]  /*0100*/  LDG.E R2, desc[UR6][R2.64] ;  /* 0x0000000602027981 */ /* 0x004ea8000c1e1900 */
[----:B------:R-:W2:Y:S01]  /*0110*/  LDG.E R5, desc[UR6][R4.64] ;  /* 0x0000000604057981 */ /* 0x000ea2000c1e1900 */
[C---:B01----:R-:W-:Y:S01]  /*0120*/  IMAD.WIDE.U32 R6, R0.reuse, 0x4, R12 ;  /* 0x0000000400067825 */ /* 0x043fe200078e000c */
[----:B------:R-:W-:-:S04]  /*0130*/  IADD3 R0, PT, PT, R0, UR4, RZ ;  /* 0x0000000400007c10 */ /* 0x000fc8000fffe0ff */
[----:B------:R-:W-:Y:S01]  /*0140*/  ISETP.GE.U32.AND P0, PT, R0, UR8, PT ;  /* 0x0000000800007c0c */ /* 0x000fe2000bf06070 */
[----:B--2---:R-:W-:-:S05]  /*0150*/  FADD R15, R2, R5 ;  /* 0x00000005020f7221 */ /* 0x004fca0000000000 */
[----:B------:R1:W-:Y:S07]  /*0160*/  STG.E desc[UR6][R6.64], R15 ;  /* 0x0000000f06007986 */ /* 0x0003ee000c101906 */
[----:B------:R-:W-:Y:S05]  /*0170*/  @!P0 BRA `(.L_x_19) ;  /* 0xfffffffc00d88947 */ /* 0x000fea000383ffff */
[----:B------:R-:W-:Y:S05]  /*0180*/  EXIT ;  /* 0x000000000000794d */ /* 0x000fea0003800000 */
.L_x_20:
        /* <DEDUP_REMOVED lines=15> */
.L_x_27:


//--------------------- .text._Z10kFill_withPffi  --------------------------
	.section	.text._Z10kFill_withPffi,"ax",@progbits
	.align	128
        .global         _Z10kFill_withPffi
        .type           _Z10kFill_withPffi,@function
        .size           _Z10kFill_withPffi,(.L_x_28 - _Z10kFill_withPffi)
        .other          _Z10kFill_withPffi,@"STO_CUDA_ENTRY STV_DEFAULT"
_Z10kFill_withPffi:
.text._Z10kFill_withPffi:
        /* <DEDUP_REMOVED lines=8> */
[----:B------:R-:W0:Y:S01]  /*0080*/  LDC R7, c[0x0][0x388] ;  /* 0x0000e200ff077b82 */ /* 0x000e220000000800 */
[----:B------:R-:W1:Y:S01]  /*0090*/  LDCU UR5, c[0x0][0x370] ;  /* 0x00006e00ff0577ac */ /* 0x000e620008000800 */
[----:B------:R-:W2:Y:S06]  /*00a0*/  LDCU.64 UR6, c[0x0][0x358] ;  /* 0x00006b00ff0677ac */ /* 0x000eac0008000a00 */
[----:B------:R-:W3:Y:S01]  /*00b0*/  LDC.64 R4, c[0x0][0x380] ;  /* 0x0000e000ff047b82 */ /* 0x000ee20000000a00 */
[----:B-1----:R-:W-:-:S12]  /*00c0*/  UIMAD UR4, UR4, UR5, URZ ;  /* 0x00000005040472a4 */ /* 0x002fd8000f8e02ff */
.L_x_21:
[C---:B---3--:R-:W-:Y:S01]  /*00d0*/  IMAD.WIDE.U32 R2, R0.reuse, 0x4, R4 ;  /* 0x0000000400027825 */ /* 0x048fe200078e0004 */
[----:B------:R-:W-:-:S04]  /*00e0*/  IADD3 R0, PT, PT, R0, UR4, RZ ;  /* 0x0000000400007c10 */ /* 0x000fc8000fffe0ff */
[----:B0-2---:R1:W-:Y:S01]  /*00f0*/  STG.E desc[UR6][R2.64], R7 ;  /* 0x0000000702007986 */ /* 0x0053e2000c101906 */
[----:B------:R-:W-:-:S13]  /*0100*/  ISETP.GE.U32.AND P0, PT, R0, UR8, PT ;  /* 0x0000000800007c0c */ /* 0x000fda000bf06070 */
[----:B-1----:R-:W-:Y:S05]  /*0110*/  @!P0 BRA `(.L_x_21) ;  /* 0xfffffffc00ec8947 */ /* 0x002fea000383ffff */
[----:B------:R-:W-:Y:S05]  /*0120*/  EXIT ;  /* 0x000000000000794d */ /* 0x000fea0003800000 */
.L_x_22:
        /* <DEDUP_REMOVED lines=13> */
.L_x_28:


//--------------------- .nv.shared.reserved.0     --------------------------
	.section	.nv.shared.reserved.0,"aw",@nobits
	.weak		__nv_reservedSMEM_offset_0_alias
	.size		__nv_reservedSMEM_offset_0_alias, 0, 64
	.other		__nv_reservedSMEM_offset_0_alias,@"STO_CUDA_RESERVED_SHARED STV_DEFAULT"
__nv_reservedSMEM_offset_0_alias:
	.zero		0
	.zero		64


//--------------------- .nv.constant0._Z4kDivPfS_S_i --------------------------
	.section	.nv.constant0._Z4kDivPfS_S_i,"a",@progbits
	.sectionflags	@""
	.align	4
.nv.constant0._Z4kDivPfS_S_i:
	.zero		924


//--------------------- .nv.constant0._Z4kSubPfS_S_i --------------------------
	.section	.nv.constant0._Z4kSubPfS_S_i,"a",@progbits
	.sectionflags	@""
	.align	4
.nv.constant0._Z4kSubPfS_S_i:
	.zero		924


//--------------------- .nv.constant0._Z4kMulPfS_S_i --------------------------
	.section	.nv.constant0._Z4kMulPfS_S_i,"a",@progbits
	.sectionflags	@""
	.align	4
.nv.constant0._Z4kMulPfS_S_i:
	.zero		924


//--------------------- .nv.constant0._Z4kAddPfS_S_i --------------------------
	.section	.nv.constant0._Z4kAddPfS_S_i,"a",@progbits
	.sectionflags	@""
	.align	4
.nv.constant0._Z4kAddPfS_S_i:
	.zero		924


//--------------------- .nv.constant0._Z10kFill_withPffi --------------------------
	.section	.nv.constant0._Z10kFill_withPffi,"a",@progbits
	.sectionflags	@""
	.align	4
.nv.constant0._Z10kFill_withPffi:
	.zero		912


//--------------------- SYMBOLS --------------------------

	.type		.nv.reservedSmem.offset0,@object
	.size		.nv.reservedSmem.offset0,0x4
